	.headerflags	@"EF_CUDA_TEXMODE_UNIFIED EF_CUDA_64BIT_ADDRESS EF_CUDA_ACCELERATORS EF_CUDA_SM90 EF_CUDA_VIRTUAL_SM(EF_CUDA_SM90)"
	.elftype	@"ET_EXEC"


//--------------------- .nv.info                  --------------------------
	.section	.nv.info,"",@"SHT_CUDA_INFO"
	.align	4


	//----- nvinfo : EIATTR_REGCOUNT
	.align		4
        /*0000*/ 	.byte	0x04, 0x2f
        /*0002*/ 	.short	(.L_1 - .L_0)
	.align		4
.L_0:
        /*0004*/ 	.word	index@(triton_poi_fused_16)
        /*0008*/ 	.word	0x0000001f


	//----- nvinfo : EIATTR_MIN_STACK_SIZE
	.align		4
.L_1:
        /*000c*/ 	.byte	0x04, 0x12
        /*000e*/ 	.short	(.L_3 - .L_2)
	.align		4
.L_2:
        /*0010*/ 	.word	index@(triton_poi_fused_16)
        /*0014*/ 	.word	0x00000000


	//----- nvinfo : EIATTR_FRAME_SIZE
	.align		4
.L_3:
        /*0018*/ 	.byte	0x04, 0x11
        /*001a*/ 	.short	(.L_5 - .L_4)
	.align		4
.L_4:
        /*001c*/ 	.word	index@(triton_poi_fused_16)
        /*0020*/ 	.word	0x00000000


	//----- nvinfo : EIATTR_MIN_STACK_SIZE
	.align		4
.L_5:
        /*0024*/ 	.byte	0x04, 0x12
        /*0026*/ 	.short	(.L_7 - .L_6)
	.align		4
.L_6:
        /*0028*/ 	.word	index@(triton_poi_fused_16)
        /*002c*/ 	.word	0x00000000
.L_7:


//--------------------- .nv.info.triton_poi_fused_16 --------------------------
	.section	.nv.info.triton_poi_fused_16,"",@"SHT_CUDA_INFO"
	.sectionflags	@""
	.align	4


	//----- nvinfo : EIATTR_CUDA_API_VERSION
	.align		4
        /*0000*/ 	.byte	0x04, 0x37
        /*0002*/ 	.short	(.L_9 - .L_8)
.L_8:
        /*0004*/ 	.word	0x0000007c


	//----- nvinfo : EIATTR_KPARAM_INFO
	.align		4
.L_9:
        /*0008*/ 	.byte	0x04, 0x17
        /*000a*/ 	.short	(.L_11 - .L_10)
.L_10:
        /*000c*/ 	.word	0x00000000
        /*0010*/ 	.short	0x0003
        /*0012*/ 	.short	0x0014
        /*0014*/ 	.byte	0x00, 0xf0, 0x11, 0x00


	//----- nvinfo : EIATTR_KPARAM_INFO
	.align		4
.L_11:
        /*0018*/ 	.byte	0x04, 0x17
        /*001a*/ 	.short	(.L_13 - .L_12)
.L_12:
        /*001c*/ 	.word	0x00000000
        /*0020*/ 	.short	0x0002
        /*0022*/ 	.short	0x0010
        /*0024*/ 	.byte	0x00, 0xf0, 0x11, 0x00


	//----- nvinfo : EIATTR_KPARAM_INFO
	.align		4
.L_13:
        /*0028*/ 	.byte	0x04, 0x17
        /*002a*/ 	.short	(.L_15 - .L_14)
.L_14:
        /*002c*/ 	.word	0x00000000
        /*0030*/ 	.short	0x0001
        /*0032*/ 	.short	0x0008
        /*0034*/ 	.byte	0x00, 0xf4, 0x21, 0x00


	//----- nvinfo : EIATTR_KPARAM_INFO
	.align		4
.L_15:
        /*0038*/ 	.byte	0x04, 0x17
        /*003a*/ 	.short	(.L_17 - .L_16)
.L_16:
        /*003c*/ 	.word	0x00000000
        /*0040*/ 	.short	0x0000
        /*0042*/ 	.short	0x0000
        /*0044*/ 	.byte	0x00, 0xf4, 0x21, 0x00


	//----- nvinfo : EIATTR_SPARSE_MMA_MASK
	.align		4
.L_17:
        /*0048*/ 	.byte	0x03, 0x50
        /*004a*/ 	.short	0x0000


	//----- nvinfo : EIATTR_MAXREG_COUNT
	.align		4
        /*004c*/ 	.byte	0x03, 0x1b
        /*004e*/ 	.short	0x00ff


	//----- nvinfo : EIATTR_EXIT_INSTR_OFFSETS
	.align		4
        /*0050*/ 	.byte	0x04, 0x1c
        /*0052*/ 	.short	(.L_19 - .L_18)


	//   ....[0]....
.L_18:
        /*0054*/ 	.word	0x000005e0


	//   ....[1]....
        /*0058*/ 	.word	0x00000630


	//----- nvinfo : EIATTR_REQNTID
	.align		4
.L_19:
        /*005c*/ 	.byte	0x04, 0x10
        /*005e*/ 	.short	(.L_21 - .L_20)
.L_20:
        /*0060*/ 	.word	0x00000080
        /*0064*/ 	.word	0x00000001
        /*0068*/ 	.word	0x00000001


	//----- nvinfo : EIATTR_CBANK_PARAM_SIZE
	.align		4
.L_21:
        /*006c*/ 	.byte	0x03, 0x19
        /*006e*/ 	.short	0x0018


	//----- nvinfo : EIATTR_PARAM_CBANK
	.align		4
        /*0070*/ 	.byte	0x04, 0x0a
        /*0072*/ 	.short	(.L_23 - .L_22)
	.align		4
.L_22:
        /*0074*/ 	.word	index@(.nv.constant0.triton_poi_fused_16)
        /*0078*/ 	.short	0x0210
        /*007a*/ 	.short	0x0018


	//----- nvinfo : EIATTR_SW_WAR
	.align		4
.L_23:
        /*007c*/ 	.byte	0x04, 0x36
        /*007e*/ 	.short	(.L_25 - .L_24)
.L_24:
        /*0080*/ 	.word	0x00000008
.L_25:


//--------------------- .nv.callgraph             --------------------------
	.section	.nv.callgraph,"",@"SHT_CUDA_CALLGRAPH"
	.align	4
	.sectionentsize	8
	.align		4
        /*0000*/ 	.word	0x00000000
	.align		4
        /*0004*/ 	.word	0xffffffff
	.align		4
        /*0008*/ 	.word	0x00000000
	.align		4
        /*000c*/ 	.word	0xfffffffe
	.align		4
        /*0010*/ 	.word	0x00000000
	.align		4
        /*0014*/ 	.word	0xfffffffd
	.align		4
        /*0018*/ 	.word	0x00000000
	.align		4
        /*001c*/ 	.word	0xfffffffc


//--------------------- .text.triton_poi_fused_16 --------------------------
	.section	.text.triton_poi_fused_16,"ax",@progbits
	.sectionflags	@"SHF_BARRIERS=1"
	.align	128
        .global         triton_poi_fused_16
        .type           triton_poi_fused_16,@function
        .size           triton_poi_fused_16,(.L_x_1 - triton_poi_fused_16)
        .other          triton_poi_fused_16,@"STO_CUDA_ENTRY STV_DEFAULT"
triton_poi_fused_16:
.text.triton_poi_fused_16:
[----:B------:R-:W0:Y:S01]  /*0000*/  LDC R1, c[0x0][0x28] ;  /* 0x00000a00ff017b82 */ /* 0x000e220000000800 */
[----:B------:R-:W1:Y:S07]  /*0010*/  S2R R0, SR_CTAID.X ;  /* 0x0000000000007919 */ /* 0x000e6e0000002500 */
[----:B------:R-:W2:Y:S01]  /*0020*/  LDC.64 R14, c[0x0][0x210] ;  /* 0x00008400ff0e7b82 */ /* 0x000ea20000000a00 */
[----:B------:R-:W-:Y:S01]  /*0030*/  IMAD.MOV.U32 R19, RZ, RZ, RZ ;  /* 0x000000ffff137224 */ /* 0x000fe200078e00ff */
[----:B------:R-:W-:Y:S01]  /*0040*/  ULDC.64 UR6, c[0x0][0x208] ;  /* 0x0000820000067ab9 */ /* 0x000fe20000000a00 */
[----:B------:R-:W3:Y:S01]  /*0050*/  S2R R21, SR_TID.X ;  /* 0x0000000000157919 */ /* 0x000ee20000002100 */
[----:B------:R-:W4:Y:S01]  /*0060*/  S2R R18, SR_CTAID.Y ;  /* 0x0000000000127919 */ /* 0x000f220000002600 */
[----:B------:R-:W-:-:S02]  /*0070*/  IMAD.MOV.U32 R20, RZ, RZ, RZ ;  /* 0x000000ffff147224 */ /* 0x000fc400078e00ff */
[----:B-1----:R-:W-:Y:S01]  /*0080*/  IMAD.SHL.U32 R0, R0, 0x10, RZ ;  /* 0x0000001000007824 */ /* 0x002fe200078e00ff */
[----:B---3--:R-:W-:-:S04]  /*0090*/  SHF.R.U32.HI R17, RZ, 0x4, R21 ;  /* 0x00000004ff117819 */ /* 0x008fc80000011615 */
[----:B------:R-:W-:Y:S01]  /*00a0*/  LOP3.LUT R6, R0, 0xf, R21, 0xf8, !PT ;  /* 0x0000000f00067812 */ /* 0x000fe200078ef815 */
[----:B----4-:R-:W-:Y:S01]  /*00b0*/  IMAD.SHL.U32 R16, R18, 0x40, RZ ;  /* 0x0000004012107824 */ /* 0x010fe200078e00ff */
[----:B------:R-:W-:Y:S02]  /*00c0*/  SGXT.U32 R17, R17, 0x3 ;  /* 0x000000031111781a */ /* 0x000fe40000000000 */
[----:B------:R-:W-:Y:S02]  /*00d0*/  ISETP.GE.AND P0, PT, R6, 0x9, PT ;  /* 0x000000090600780c */ /* 0x000fe40003f06270 */
[----:B------:R-:W-:Y:S02]  /*00e0*/  LOP3.LUT R2, R16, R17, RZ, 0xfc, !PT ;  /* 0x0000001110027212 */ /* 0x000fe400078efcff */
[----:B------:R-:W-:Y:S02]  /*00f0*/  LOP3.LUT R3, R16, 0x8, R17, 0xfe, !PT ;  /* 0x0000000810037812 */ /* 0x000fe400078efe11 */
[----:B------:R-:W-:Y:S01]  /*0100*/  LOP3.LUT R4, R16, 0x10, R17, 0xfe, !PT ;  /* 0x0000001010047812 */ /* 0x000fe200078efe11 */
[--C-:B------:R-:W-:Y:S01]  /*0110*/  IMAD R27, R2, 0x9, R6.reuse ;  /* 0x00000009021b7824 */ /* 0x100fe200078e0206 */
        /* <DEDUP_REMOVED lines=9> */
[----:B------:R-:W-:-:S02]  /*01b0*/  IMAD R11, R11, 0x9, R6 ;  /* 0x000000090b0b7824 */ /* 0x000fc400078e0206 */
[--C-:B------:R-:W-:Y:S02]  /*01c0*/  IMAD R13, R13, 0x9, R6.reuse ;  /* 0x000000090d0d7824 */ /* 0x100fe400078e0206 */
[----:B------:R-:W-:Y:S02]  /*01d0*/  IMAD R23, R23, 0x9, R6 ;  /* 0x0000000917177824 */ /* 0x000fe400078e0206 */
[----:B--2---:R-:W-:-:S04]  /*01e0*/  IMAD.WIDE R26, R27, 0x4, R14 ;  /* 0x000000041b1a7825 */ /* 0x004fc800078e020e */
[--C-:B------:R-:W-:Y:S01]  /*01f0*/  IMAD.WIDE R2, R3, 0x4, R14.reuse ;  /* 0x0000000403027825 */ /* 0x100fe200078e020e */
[----:B------:R1:W2:Y:S01]  /*0200*/  @!P0 LDG.E.EL R19, desc[UR6][R26.64] ;  /* 0x000000061a138981 */ /* 0x0002a2000c2e1900 */
[----:B------:R-:W-:Y:S02]  /*0210*/  CS2R R24, SRZ ;  /* 0x0000000000187805 */ /* 0x000fe4000001ff00 */
[--C-:B------:R-:W-:Y:S01]  /*0220*/  IMAD.WIDE R4, R5, 0x4, R14.reuse ;  /* 0x0000000405047825 */ /* 0x100fe200078e020e */
[----:B------:R3:W4:Y:S03]  /*0230*/  @!P0 LDG.E.EL R20, desc[UR6][R2.64] ;  /* 0x0000000602148981 */ /* 0x000726000c2e1900 */
[----:B------:R-:W-:-:S04]  /*0240*/  IMAD.WIDE R6, R7, 0x4, R14 ;  /* 0x0000000407067825 */ /* 0x000fc800078e020e */
[----:B------:R-:W-:-:S04]  /*0250*/  IMAD.WIDE R8, R9, 0x4, R14 ;  /* 0x0000000409087825 */ /* 0x000fc800078e020e */
[----:B------:R-:W-:-:S04]  /*0260*/  IMAD.WIDE R10, R11, 0x4, R14 ;  /* 0x000000040b0a7825 */ /* 0x000fc800078e020e */
[--C-:B------:R-:W-:Y:S01]  /*0270*/  IMAD.WIDE R12, R13, 0x4, R14.reuse ;  /* 0x000000040d0c7825 */ /* 0x100fe200078e020e */
[----:B-1----:R-:W-:Y:S01]  /*0280*/  CS2R R26, SRZ ;  /* 0x00000000001a7805 */ /* 0x002fe2000001ff00 */
[----:B------:R-:W5:Y:S02]  /*0290*/  @!P0 LDG.E.EL R24, desc[UR6][R6.64] ;  /* 0x0000000606188981 */ /* 0x000f64000c2e1900 */
[----:B------:R-:W-:Y:S01]  /*02a0*/  IMAD.WIDE R14, R23, 0x4, R14 ;  /* 0x00000004170e7825 */ /* 0x000fe200078e020e */
[----:B------:R-:W-:Y:S01]  /*02b0*/  HFMA2.MMA R23, -RZ, RZ, 0, 0 ;  /* 0x00000000ff177435 */ /* 0x000fe200000001ff */
[----:B------:R-:W5:Y:S02]  /*02c0*/  @!P0 LDG.E.EL R25, desc[UR6][R10.64] ;  /* 0x000000060a198981 */ /* 0x000f64000c2e1900 */
[----:B------:R-:W-:Y:S02]  /*02d0*/  IMAD.MOV.U32 R22, RZ, RZ, RZ ;  /* 0x000000ffff167224 */ /* 0x000fe400078e00ff */
[----:B------:R-:W5:Y:S04]  /*02e0*/  @!P0 LDG.E.EL R27, desc[UR6][R12.64] ;  /* 0x000000060c1b8981 */ /* 0x000f68000c2e1900 */
[----:B------:R-:W5:Y:S04]  /*02f0*/  @!P0 LDG.E.EL R22, desc[UR6][R4.64] ;  /* 0x0000000604168981 */ /* 0x000f68000c2e1900 */
[----:B------:R1:W5:Y:S04]  /*0300*/  @!P0 LDG.E.EL R23, desc[UR6][R8.64] ;  /* 0x0000000608178981 */ /* 0x000368000c2e1900 */
[----:B------:R-:W5:Y:S01]  /*0310*/  @!P0 LDG.E.EL R26, desc[UR6][R14.64] ;  /* 0x000000060e1a8981 */ /* 0x000f62000c2e1900 */
[----:B------:R-:W1:Y:S01]  /*0320*/  S2UR UR5, SR_CgaCtaId ;  /* 0x00000000000579c3 */ /* 0x000e620000008800 */
[----:B---3--:R-:W-:Y:S01]  /*0330*/  IMAD.SHL.U32 R2, R21, 0x40, RZ ;  /* 0x0000004015027824 */ /* 0x008fe200078e00ff */
[----:B------:R-:W-:-:S04]  /*0340*/  UMOV UR4, 0x400 ;  /* 0x0000040000047882 */ /* 0x000fc80000000000 */
[----:B------:R-:W-:-:S04]  /*0350*/  LOP3.LUT R2, R2, 0x3c0, RZ, 0xc0, !PT ;  /* 0x000003c002027812 */ /* 0x000fc800078ec0ff */
[----:B------:R-:W-:Y:S01]  /*0360*/  LOP3.LUT R3, R2, R17, RZ, 0xfc, !PT ;  /* 0x0000001102037212 */ /* 0x000fe200078efcff */
[----:B01----:R-:W-:-:S06]  /*0370*/  UPRMT UR4, UR5, 0x654, UR4 ;  /* 0x0000065405047896 */ /* 0x003fcc0008000004 */
[----:B------:R-:W-:-:S05]  /*0380*/  LEA.HI R2, R2, UR4, RZ, 0x1e ;  /* 0x0000000402027c11 */ /* 0x000fca000f8ff0ff */
[----:B------:R-:W-:Y:S01]  /*0390*/  IMAD R28, R3, 0x4, R2 ;  /* 0x00000004031c7824 */ /* 0x000fe200078e0202 */
[C---:B------:R-:W-:Y:S01]  /*03a0*/  LOP3.LUT R2, R21.reuse, 0x70, RZ, 0xc0, !PT ;  /* 0x0000007015027812 */ /* 0x040fe200078ec0ff */
[----:B------:R-:W-:-:S03]  /*03b0*/  IMAD.SHL.U32 R21, R21, 0x4, RZ ;  /* 0x0000000415157824 */ /* 0x000fc600078e00ff */
[----:B------:R-:W-:Y:S02]  /*03c0*/  IADD3 R3, R2, UR4, RZ ;  /* 0x0000000402037c10 */ /* 0x000fe4000fffe0ff */
[----:B------:R-:W-:-:S05]  /*03d0*/  LOP3.LUT R8, R21, 0x1fc, RZ, 0xc0, !PT ;  /* 0x000001fc15087812 */ /* 0x000fca00078ec0ff */
[----:B------:R-:W-:Y:S01]  /*03e0*/  IMAD R4, R8, 0x4, R3 ;  /* 0x0000000408047824 */ /* 0x000fe200078e0203 */
[----:B------:R-:W-:Y:S02]  /*03f0*/  SHF.R.S32.HI R3, RZ, 0x19, R18 ;  /* 0x00000019ff037819 */ /* 0x000fe40000011412 */
[----:B------:R-:W-:Y:S02]  /*0400*/  LOP3.LUT R16, R16, 0x3c, R21, 0xf8, !PT ;  /* 0x0000003c10107812 */ /* 0x000fe400078ef815 */
[----:B------:R-:W-:-:S04]  /*0410*/  SGXT R3, R3, 0x1 ;  /* 0x000000010303781a */ /* 0x000fc80000000200 */
[----:B------:R-:W-:Y:S02]  /*0420*/  LEA.HI R9, R3, R16, RZ, 0x6 ;  /* 0x0000001003097211 */ /* 0x000fe400078f30ff */
[----:B------:R-:W0:Y:S02]  /*0430*/  LDC.64 R2, c[0x0][0x218] ;  /* 0x00008600ff027b82 */ /* 0x000e240000000a00 */
[----:B------:R-:W-:Y:S02]  /*0440*/  LOP3.LUT R11, R9, 0xffffffc0, RZ, 0xc0, !PT ;  /* 0xffffffc0090b7812 */ /* 0x000fe400078ec0ff */
[----:B------:R-:W-:Y:S02]  /*0450*/  SHF.R.S32.HI R10, RZ, 0x6, R9 ;  /* 0x00000006ff0a7819 */ /* 0x000fe40000011409 */
[----:B------:R-:W-:Y:S01]  /*0460*/  LOP3.LUT R9, R0, R17, RZ, 0xfc, !PT ;  /* 0x0000001100097212 */ /* 0x000fe200078efcff */
[----:B------:R-:W-:Y:S01]  /*0470*/  IMAD.IADD R11, R16, 0x1, -R11 ;  /* 0x00000001100b7824 */ /* 0x000fe200078e0a0b */
[----:B------:R-:W-:-:S02]  /*0480*/  LOP3.LUT R0, R0, 0x8, R17, 0xfe, !PT ;  /* 0x0000000800007812 */ /* 0x000fc400078efe11 */
[----:B------:R-:W-:Y:S01]  /*0490*/  LOP3.LUT R13, R8, 0x200, RZ, 0xfc, !PT ;  /* 0x00000200080d7812 */ /* 0x000fe200078efcff */
[----:B------:R-:W-:Y:S01]  /*04a0*/  IMAD R12, R10, 0x240, R11 ;  /* 0x000002400a0c7824 */ /* 0x000fe200078e020b */
[C---:B------:R-:W-:Y:S02]  /*04b0*/  ISETP.GE.AND P1, PT, R9.reuse, 0x9, PT ;  /* 0x000000090900780c */ /* 0x040fe40003f26270 */
[----:B------:R-:W-:Y:S01]  /*04c0*/  ISETP.GE.AND P0, PT, R0, 0x9, PT ;  /* 0x000000090000780c */ /* 0x000fe20003f06270 */
[----:B------:R-:W-:Y:S01]  /*04d0*/  IMAD R11, R9, 0x40, R12 ;  /* 0x00000040090b7824 */ /* 0x000fe200078e020c */
[----:B------:R-:W-:-:S04]  /*04e0*/  SHF.R.U32.HI R13, RZ, 0x2, R13 ;  /* 0x00000002ff0d7819 */ /* 0x000fc8000001160d */
[----:B------:R-:W-:Y:S01]  /*04f0*/  LOP3.LUT R13, R13, 0xf0, RZ, 0xc0, !PT ;  /* 0x000000f00d0d7812 */ /* 0x000fe200078ec0ff */
[----:B0-----:R-:W-:-:S03]  /*0500*/  IMAD.WIDE R10, R11, 0x4, R2 ;  /* 0x000000040b0a7825 */ /* 0x001fc600078e0202 */
[----:B------:R-:W-:-:S05]  /*0510*/  IADD3 R13, R13, UR4, RZ ;  /* 0x000000040d0d7c10 */ /* 0x000fca000fffe0ff */
[----:B------:R-:W-:Y:S01]  /*0520*/  IMAD R13, R8, 0x4, R13 ;  /* 0x00000004080d7824 */ /* 0x000fe200078e020d */
[----:B--2---:R-:W-:Y:S04]  /*0530*/  STS [R28], R19 ;  /* 0x000000131c007388 */ /* 0x004fe80000000800 */
[----:B----4-:R-:W-:Y:S04]  /*0540*/  STS [R28+0x20], R20 ;  /* 0x000020141c007388 */ /* 0x010fe80000000800 */
[----:B-----5:R-:W-:Y:S04]  /*0550*/  STS [R28+0x60], R24 ;  /* 0x000060181c007388 */ /* 0x020fe80000000800 */
[----:B------:R-:W-:Y:S04]  /*0560*/  STS [R28+0xa0], R25 ;  /* 0x0000a0191c007388 */ /* 0x000fe80000000800 */
[----:B------:R-:W-:Y:S04]  /*0570*/  STS [R28+0xc0], R27 ;  /* 0x0000c01b1c007388 */ /* 0x000fe80000000800 */
[----:B------:R-:W-:Y:S04]  /*0580*/  STS [R28+0x40], R22 ;  /* 0x000040161c007388 */ /* 0x000fe80000000800 */
[----:B------:R-:W-:Y:S04]  /*0590*/  STS [R28+0x80], R23 ;  /* 0x000080171c007388 */ /* 0x000fe80000000800 */
[----:B------:R-:W-:Y:S01]  /*05a0*/  STS [R28+0xe0], R26 ;  /* 0x0000e01a1c007388 */ /* 0x000fe20000000800 */
[----:B------:R-:W-:Y:S06]  /*05b0*/  BAR.SYNC.DEFER_BLOCKING 0x0 ;  /* 0x0000000000007b1d */ /* 0x000fec0000010000 */
[----:B------:R-:W0:Y:S04]  /*05c0*/  LDS.128 R4, [R4] ;  /* 0x0000000004047984 */ /* 0x000e280000000c00 */
[----:B0-----:R0:W-:Y:S02]  /*05d0*/  @!P1 STG.E.128 desc[UR6][R10.64], R4 ;  /* 0x000000040a009986 */ /* 0x0011e4000c101d06 */
[----:B0-----:R-:W-:Y:S05]  /*05e0*/  @P0 EXIT ;  /* 0x000000000000094d */ /* 0x001fea0003800000 */
[----:B0-----:R-:W0:Y:S01]  /*05f0*/  LDS.128 R8, [R13+0x800] ;  /* 0x000800000d087984 */ /* 0x001e220000000c00 */
[----:B------:R-:W-:-:S04]  /*0600*/  IMAD R5, R0, 0x40, R12 ;  /* 0x0000004000057824 */ /* 0x000fc800078e020c */
[----:B------:R-:W-:-:S05]  /*0610*/  IMAD.WIDE R2, R5, 0x4, R2 ;  /* 0x0000000405027825 */ /* 0x000fca00078e0202 */
[----:B0-----:R-:W-:Y:S01]  /*0620*/  STG.E.128 desc[UR6][R2.64], R8 ;  /* 0x0000000802007986 */ /* 0x001fe2000c101d06 */
[----:B------:R-:W-:Y:S05]  /*0630*/  EXIT ;  /* 0x000000000000794d */ /* 0x000fea0003800000 */
.L_x_0:
[----:B------:R-:W-:-:S00]  /*0640*/  BRA `(.L_x_0) ;  /* 0xfffffffc00fc7947 */ /* 0x000fc0000383ffff */
[----:B------:R-:W-:-:S00]  /*0650*/  NOP ;  /* 0x0000000000007918 */ /* 0x000fc00000000000 */
        /* <DEDUP_REMOVED lines=10> */
.L_x_1:


//--------------------- .nv.shared.triton_poi_fused_16 --------------------------
	.section	.nv.shared.triton_poi_fused_16,"aw",@nobits
	.sectionflags	@""
	.align	16
	.zero		1024


//--------------------- .nv.constant0.triton_poi_fused_16 --------------------------
	.section	.nv.constant0.triton_poi_fused_16,"a",@progbits
	.sectionflags	@""
	.align	4
.nv.constant0.triton_poi_fused_16:
	.zero		552
